//
// Generated by NVIDIA NVVM Compiler
//
// Compiler Build ID: CL-36424714
// Cuda compilation tools, release 13.0, V13.0.88
// Based on NVVM 20.0.0
//

.version 9.0
.target sm_100
.address_size 64

	// .globl	_Z10device_addPiS_S_
.extern .func  (.param .b32 func_retval0) vprintf
(
	.param .b64 vprintf_param_0,
	.param .b64 vprintf_param_1
)
;
.global .align 1 .b8 $str[15] = {10, 32, 37, 100, 32, 43, 32, 37, 100, 32, 61, 32, 37, 100};

.visible .entry _Z10device_addPiS_S_(
	.param .u64 .ptr .align 1 _Z10device_addPiS_S__param_0,
	.param .u64 .ptr .align 1 _Z10device_addPiS_S__param_1,
	.param .u64 .ptr .align 1 _Z10device_addPiS_S__param_2
)
{
	.reg .b32 	%r<5>;
	.reg .b64 	%rd<11>;

	ld.param.u64 	%rd1, [_Z10device_addPiS_S__param_0];
	ld.param.u64 	%rd2, [_Z10device_addPiS_S__param_1];
	ld.param.u64 	%rd3, [_Z10device_addPiS_S__param_2];
	cvta.to.global.u64 	%rd4, %rd3;
	cvta.to.global.u64 	%rd5, %rd2;
	cvta.to.global.u64 	%rd6, %rd1;
	mov.u32 	%r1, %tid.x;
	mul.wide.u32 	%rd7, %r1, 4;
	add.s64 	%rd8, %rd6, %rd7;
	ld.global.u32 	%r2, [%rd8];
	add.s64 	%rd9, %rd5, %rd7;
	ld.global.u32 	%r3, [%rd9];
	add.s32 	%r4, %r3, %r2;
	add.s64 	%rd10, %rd4, %rd7;
	st.global.u32 	[%rd10], %r4;
	ret;

}
	// .globl	_Z19device_print_outputPiS_S_
.visible .entry _Z19device_print_outputPiS_S_(
	.param .u64 .ptr .align 1 _Z19device_print_outputPiS_S__param_0,
	.param .u64 .ptr .align 1 _Z19device_print_outputPiS_S__param_1,
	.param .u64 .ptr .align 1 _Z19device_print_outputPiS_S__param_2
)
{
	.local .align 8 .b8 	__local_depot1[16];
	.reg .b64 	%SP;
	.reg .b64 	%SPL;
	.reg .b32 	%r<7>;
	.reg .b64 	%rd<15>;

	mov.u64 	%SPL, __local_depot1;
	cvta.local.u64 	%SP, %SPL;
	ld.param.u64 	%rd1, [_Z19device_print_outputPiS_S__param_0];
	ld.param.u64 	%rd2, [_Z19device_print_outputPiS_S__param_1];
	ld.param.u64 	%rd3, [_Z19device_print_outputPiS_S__param_2];
	cvta.to.global.u64 	%rd4, %rd3;
	cvta.to.global.u64 	%rd5, %rd2;
	cvta.to.global.u64 	%rd6, %rd1;
	add.u64 	%rd7, %SP, 0;
	add.u64 	%rd8, %SPL, 0;
	mov.u32 	%r1, %tid.x;
	mul.wide.u32 	%rd9, %r1, 4;
	add.s64 	%rd10, %rd6, %rd9;
	ld.global.u32 	%r2, [%rd10];
	add.s64 	%rd11, %rd5, %rd9;
	ld.global.u32 	%r3, [%rd11];
	add.s64 	%rd12, %rd4, %rd9;
	ld.global.u32 	%r4, [%rd12];
	st.local.v2.u32 	[%rd8], {%r2, %r3};
	st.local.u32 	[%rd8+8], %r4;
	mov.u64 	%rd13, $str;
	cvta.global.u64 	%rd14, %rd13;
	{ // callseq 0, 0
	.param .b64 param0;
	st.param.b64 	[param0], %rd14;
	.param .b64 param1;
	st.param.b64 	[param1], %rd7;
	.param .b32 retval0;
	call.uni (retval0), 
	vprintf, 
	(
	param0, 
	param1
	);
	ld.param.b32 	%r5, [retval0];
	} // callseq 0
	ret;

}


// ===== COMPILED SASS (sm_100) =====

	.target	sm_100

	.elftype	@"ET_EXEC"


//--------------------- .note.nv.tkinfo           --------------------------
	.section	.note.nv.tkinfo,"",@"SHT_NOTE"
	.sectionflags	@"SHF_NOTE_NV_TKINFO"
	.tkinfo
        /*0018*/ 	.word	0x00000002
        /*0030*/ 	.string	""
        /*0030*/ 	.string	"ptxas"
        /*0030*/ 	.string	"Cuda compilation tools, release 13.0, V13.0.88"
        /*0030*/ 	.string	"Build cuda_13.0.r13.0/compiler.36424714_0"
        /*0030*/ 	.string	"-arch sm_100 -m 64 "



//--------------------- .note.nv.cuinfo           --------------------------
	.section	.note.nv.cuinfo,"",@"SHT_NOTE"
	.sectionflags	@"SHF_NOTE_NV_CUINFO"
        /*0018*/ 	.short	0x0002
        /*001a*/ 	.short	0x0064
        /*001c*/ 	.short	0x0082
	.zero		2


//--------------------- .nv.info                  --------------------------
	.section	.nv.info,"",@"SHT_CUDA_INFO"
	.align	4


	//----- nvinfo : EIATTR_REGCOUNT
	.align		4
        /*0000*/ 	.byte	0x04, 0x2f
        /*0002*/ 	.short	(.L_2 - .L_1)
	.align		4
.L_1:
        /*0004*/ 	.word	index@(_Z10device_addPiS_S_)
        /*0008*/ 	.word	0x0000000c


	//----- nvinfo : EIATTR_FRAME_SIZE
	.align		4
.L_2:
        /*000c*/ 	.byte	0x04, 0x11
        /*000e*/ 	.short	(.L_4 - .L_3)
	.align		4
.L_3:
        /*0010*/ 	.word	index@(_Z10device_addPiS_S_)
        /*0014*/ 	.word	0x00000000


	//----- nvinfo : EIATTR_REGCOUNT
	.align		4
.L_4:
        /*0018*/ 	.byte	0x04, 0x2f
        /*001a*/ 	.short	(.L_6 - .L_5)
	.align		4
.L_5:
        /*001c*/ 	.word	index@(_Z19device_print_outputPiS_S_)
        /*0020*/ 	.word	0x00000018


	//----- nvinfo : EIATTR_FRAME_SIZE
	.align		4
.L_6:
        /*0024*/ 	.byte	0x04, 0x11
        /*0026*/ 	.short	(.L_8 - .L_7)
	.align		4
.L_7:
        /*0028*/ 	.word	index@(_Z19device_print_outputPiS_S_)
        /*002c*/ 	.word	0x00000010


	//----- nvinfo : EIATTR_MIN_STACK_SIZE
	.align		4
.L_8:
        /*0030*/ 	.byte	0x04, 0x12
        /*0032*/ 	.short	(.L_10 - .L_9)
	.align		4
.L_9:
        /*0034*/ 	.word	index@(_Z19device_print_outputPiS_S_)
        /*0038*/ 	.word	0x00000010


	//----- nvinfo : EIATTR_MIN_STACK_SIZE
	.align		4
.L_10:
        /*003c*/ 	.byte	0x04, 0x12
        /*003e*/ 	.short	(.L_12 - .L_11)
	.align		4
.L_11:
        /*0040*/ 	.word	index@(_Z10device_addPiS_S_)
        /*0044*/ 	.word	0x00000000
.L_12:


//--------------------- .nv.compat                --------------------------
	.section	.nv.compat,"",@"SHT_CUDA_COMPAT_INFO"
	.align	4
        /*0000*/ 	.byte	0x02, 0x09, 0x00, 0x00, 0x02, 0x02, 0x01, 0x00, 0x02, 0x05, 0x05, 0x00, 0x03, 0x07, 0x01, 0x01
        /*0010*/ 	.byte	0x02, 0x03, 0x00, 0x00, 0x02, 0x06, 0x01, 0x00, 0x04, 0x0b, 0x08, 0x00, 0x09, 0x00, 0x00, 0x00
        /*0020*/ 	.byte	0x00, 0x00, 0x00, 0x00


//--------------------- .nv.info._Z19device_print_outputPiS_S_ --------------------------
	.section	.nv.info._Z19device_print_outputPiS_S_,"",@"SHT_CUDA_INFO"
	.sectionflags	@""
	.align	4


	//----- nvinfo : EIATTR_CUDA_API_VERSION
	.align		4
        /*0000*/ 	.byte	0x04, 0x37
        /*0002*/ 	.short	(.L_14 - .L_13)
.L_13:
        /*0004*/ 	.word	0x00000082


	//----- nvinfo : EIATTR_KPARAM_INFO
	.align		4
.L_14:
        /*0008*/ 	.byte	0x04, 0x17
        /*000a*/ 	.short	(.L_16 - .L_15)
.L_15:
        /*000c*/ 	.word	0x00000000
        /*0010*/ 	.short	0x0002
        /*0012*/ 	.short	0x0010
        /*0014*/ 	.byte	0x00, 0xf5, 0x21, 0x00


	//----- nvinfo : EIATTR_KPARAM_INFO
	.align		4
.L_16:
        /*0018*/ 	.byte	0x04, 0x17
        /*001a*/ 	.short	(.L_18 - .L_17)
.L_17:
        /*001c*/ 	.word	0x00000000
        /*0020*/ 	.short	0x0001
        /*0022*/ 	.short	0x0008
        /*0024*/ 	.byte	0x00, 0xf5, 0x21, 0x00


	//----- nvinfo : EIATTR_KPARAM_INFO
	.align		4
.L_18:
        /*0028*/ 	.byte	0x04, 0x17
        /*002a*/ 	.short	(.L_20 - .L_19)
.L_19:
        /*002c*/ 	.word	0x00000000
        /*0030*/ 	.short	0x0000
        /*0032*/ 	.short	0x0000
        /*0034*/ 	.byte	0x00, 0xf5, 0x21, 0x00


	//----- nvinfo : EIATTR_SPARSE_MMA_MASK
	.align		4
.L_20:
        /*0038*/ 	.byte	0x03, 0x50
        /*003a*/ 	.short	0x0000


	//----- nvinfo : EIATTR_MAXREG_COUNT
	.align		4
        /*003c*/ 	.byte	0x03, 0x1b
        /*003e*/ 	.short	0x00ff


	//----- nvinfo : EIATTR_EXTERNS
	.align		4
        /*0040*/ 	.byte	0x04, 0x0f
        /*0042*/ 	.short	(.L_22 - .L_21)


	//   ....[0]....
	.align		4
.L_21:
        /*0044*/ 	.word	index@(vprintf)


	//----- nvinfo : EIATTR_MERCURY_ISA_VERSION
	.align		4
.L_22:
        /*0048*/ 	.byte	0x03, 0x5f
        /*004a*/ 	.short	0x0101


	//----- nvinfo : EIATTR_VRC_CTA_INIT_COUNT
	.align		4
        /*004c*/ 	.byte	0x02, 0x4a
	.zero		1
	.zero		1


	//----- nvinfo : EIATTR_SYSCALL_OFFSETS
	.align		4
        /*0050*/ 	.byte	0x04, 0x46
        /*0052*/ 	.short	(.L_24 - .L_23)


	//   ....[0]....
.L_23:
        /*0054*/ 	.word	0x00000190


	//----- nvinfo : EIATTR_EXIT_INSTR_OFFSETS
	.align		4
.L_24:
        /*0058*/ 	.byte	0x04, 0x1c
        /*005a*/ 	.short	(.L_26 - .L_25)


	//   ....[0]....
.L_25:
        /*005c*/ 	.word	0x000001a0


	//----- nvinfo : EIATTR_CBANK_PARAM_SIZE
	.align		4
.L_26:
        /*0060*/ 	.byte	0x03, 0x19
        /*0062*/ 	.short	0x0018


	//----- nvinfo : EIATTR_PARAM_CBANK
	.align		4
        /*0064*/ 	.byte	0x04, 0x0a
        /*0066*/ 	.short	(.L_28 - .L_27)
	.align		4
.L_27:
        /*0068*/ 	.word	index@(.nv.constant0._Z19device_print_outputPiS_S_)
        /*006c*/ 	.short	0x0380
        /*006e*/ 	.short	0x0018


	//----- nvinfo : EIATTR_SW_WAR
	.align		4
.L_28:
        /*0070*/ 	.byte	0x04, 0x36
        /*0072*/ 	.short	(.L_30 - .L_29)
.L_29:
        /*0074*/ 	.word	0x00000008
.L_30:


//--------------------- .nv.info._Z10device_addPiS_S_ --------------------------
	.section	.nv.info._Z10device_addPiS_S_,"",@"SHT_CUDA_INFO"
	.sectionflags	@""
	.align	4


	//----- nvinfo : EIATTR_CUDA_API_VERSION
	.align		4
        /*0000*/ 	.byte	0x04, 0x37
        /*0002*/ 	.short	(.L_32 - .L_31)
.L_31:
        /*0004*/ 	.word	0x00000082


	//----- nvinfo : EIATTR_KPARAM_INFO
	.align		4
.L_32:
        /*0008*/ 	.byte	0x04, 0x17
        /*000a*/ 	.short	(.L_34 - .L_33)
.L_33:
        /*000c*/ 	.word	0x00000000
        /*0010*/ 	.short	0x0002
        /*0012*/ 	.short	0x0010
        /*0014*/ 	.byte	0x00, 0xf5, 0x21, 0x00


	//----- nvinfo : EIATTR_KPARAM_INFO
	.align		4
.L_34:
        /*0018*/ 	.byte	0x04, 0x17
        /*001a*/ 	.short	(.L_36 - .L_35)
.L_35:
        /*001c*/ 	.word	0x00000000
        /*0020*/ 	.short	0x0001
        /*0022*/ 	.short	0x0008
        /*0024*/ 	.byte	0x00, 0xf5, 0x21, 0x00


	//----- nvinfo : EIATTR_KPARAM_INFO
	.align		4
.L_36:
        /*0028*/ 	.byte	0x04, 0x17
        /*002a*/ 	.short	(.L_38 - .L_37)
.L_37:
        /*002c*/ 	.word	0x00000000
        /*0030*/ 	.short	0x0000
        /*0032*/ 	.short	0x0000
        /*0034*/ 	.byte	0x00, 0xf5, 0x21, 0x00


	//----- nvinfo : EIATTR_SPARSE_MMA_MASK
	.align		4
.L_38:
        /*0038*/ 	.byte	0x03, 0x50
        /*003a*/ 	.short	0x0000


	//----- nvinfo : EIATTR_MAXREG_COUNT
	.align		4
        /*003c*/ 	.byte	0x03, 0x1b
        /*003e*/ 	.short	0x00ff


	//----- nvinfo : EIATTR_MERCURY_ISA_VERSION
	.align		4
        /*0040*/ 	.byte	0x03, 0x5f
        /*0042*/ 	.short	0x0101


	//----- nvinfo : EIATTR_VRC_CTA_INIT_COUNT
	.align		4
        /*0044*/ 	.byte	0x02, 0x4a
	.zero		1
	.zero		1


	//----- nvinfo : EIATTR_EXIT_INSTR_OFFSETS
	.align		4
        /*0048*/ 	.byte	0x04, 0x1c
        /*004a*/ 	.short	(.L_40 - .L_39)


	//   ....[0]....
.L_39:
        /*004c*/ 	.word	0x000000d0


	//----- nvinfo : EIATTR_CBANK_PARAM_SIZE
	.align		4
.L_40:
        /*0050*/ 	.byte	0x03, 0x19
        /*0052*/ 	.short	0x0018


	//----- nvinfo : EIATTR_PARAM_CBANK
	.align		4
        /*0054*/ 	.byte	0x04, 0x0a
        /*0056*/ 	.short	(.L_42 - .L_41)
	.align		4
.L_41:
        /*0058*/ 	.word	index@(.nv.constant0._Z10device_addPiS_S_)
        /*005c*/ 	.short	0x0380
        /*005e*/ 	.short	0x0018


	//----- nvinfo : EIATTR_SW_WAR
	.align		4
.L_42:
        /*0060*/ 	.byte	0x04, 0x36
        /*0062*/ 	.short	(.L_44 - .L_43)
.L_43:
        /*0064*/ 	.word	0x00000008
.L_44:


//--------------------- .nv.callgraph             --------------------------
	.section	.nv.callgraph,"",@"SHT_CUDA_CALLGRAPH"
	.align	4
	.sectionentsize	8
	.align		4
        /*0000*/ 	.word	0x00000000
	.align		4
        /*0004*/ 	.word	0xffffffff
	.align		4
        /*0008*/ 	.word	index@(_Z19device_print_outputPiS_S_)
	.align		4
        /*000c*/ 	.word	index@(vprintf)
	.align		4
        /*0010*/ 	.word	0x00000000
	.align		4
        /*0014*/ 	.word	0xfffffffe
	.align		4
        /*0018*/ 	.word	0x00000000
	.align		4
        /*001c*/ 	.word	0xfffffffd
	.align		4
        /*0020*/ 	.word	0x00000000
	.align		4
        /*0024*/ 	.word	0xfffffffc


//--------------------- .nv.constant4             --------------------------
	.section	.nv.constant4,"a",@progbits
	.align	8
	.align		8
.nv.constant4:
        /*0000*/ 	.dword	vprintf
	.align		8
        /*0008*/ 	.dword	$str


//--------------------- .text._Z19device_print_outputPiS_S_ --------------------------
	.section	.text._Z19device_print_outputPiS_S_,"ax",@progbits
	.align	128
        .global         _Z19device_print_outputPiS_S_
        .type           _Z19device_print_outputPiS_S_,@function
        .size           _Z19device_print_outputPiS_S_,(.L_x_3 - _Z19device_print_outputPiS_S_)
        .other          _Z19device_print_outputPiS_S_,@"STO_CUDA_ENTRY STV_DEFAULT"
_Z19device_print_outputPiS_S_:
.text._Z19device_print_outputPiS_S_:
[----:B------:R-:W0:Y:S01]  /*0000*/  LDC R1, c[0x0][0x37c] ;  /* 0x0000df00ff017b82 */ /* 0x000e220000000800 */
[----:B------:R-:W1:Y:S07]  /*0010*/  S2R R5, SR_TID.X ;  /* 0x0000000000057919 */ /* 0x000e6e0000002100 */
[----:B------:R-:W1:Y:S01]  /*0020*/  LDC.64 R12, c[0x0][0x390] ;  /* 0x0000e400ff0c7b82 */ /* 0x000e620000000a00 */
[----:B------:R-:W2:Y:S01]  /*0030*/  LDCU.64 UR4, c[0x0][0x358] ;  /* 0x00006b00ff0477ac */ /* 0x000ea20008000a00 */
[----:B0-----:R-:W-:Y:S01]  /*0040*/  VIADD R1, R1, 0xfffffff0 ;  /* 0xfffffff001017836 */ /* 0x001fe20000000000 */
[----:B------:R-:W0:Y:S05]  /*0050*/  LDCU.64 UR6, c[0x4][0x8] ;  /* 0x01000100ff0677ac */ /* 0x000e2a0008000a00 */
[----:B------:R-:W3:Y:S08]  /*0060*/  LDC.64 R2, c[0x0][0x380] ;  /* 0x0000e000ff027b82 */ /* 0x000ef00000000a00 */
[----:B------:R-:W4:Y:S01]  /*0070*/  LDC.64 R10, c[0x0][0x388] ;  /* 0x0000e200ff0a7b82 */ /* 0x000f220000000a00 */
[----:B-1----:R-:W-:-:S04]  /*0080*/  IMAD.WIDE.U32 R12, R5, 0x4, R12 ;  /* 0x00000004050c7825 */ /* 0x002fc800078e000c */
[C---:B---3--:R-:W-:Y:S02]  /*0090*/  IMAD.WIDE.U32 R2, R5.reuse, 0x4, R2 ;  /* 0x0000000405027825 */ /* 0x048fe400078e0002 */
[----:B--2---:R-:W2:Y:S02]  /*00a0*/  LDG.E R12, desc[UR4][R12.64] ;  /* 0x000000040c0c7981 */ /* 0x004ea4000c1e1900 */
[----:B----4-:R-:W-:Y:S02]  /*00b0*/  IMAD.WIDE.U32 R10, R5, 0x4, R10 ;  /* 0x00000004050a7825 */ /* 0x010fe400078e000a */
[----:B------:R-:W3:Y:S04]  /*00c0*/  LDG.E R8, desc[UR4][R2.64] ;  /* 0x0000000402087981 */ /* 0x000ee8000c1e1900 */
[----:B------:R-:W3:Y:S01]  /*00d0*/  LDG.E R9, desc[UR4][R10.64] ;  /* 0x000000040a097981 */ /* 0x000ee2000c1e1900 */
[----:B------:R-:W-:Y:S01]  /*00e0*/  MOV R0, 0x0 ;  /* 0x0000000000007802 */ /* 0x000fe20000000f00 */
[----:B------:R-:W1:Y:S03]  /*00f0*/  LDCU UR4, c[0x0][0x2f8] ;  /* 0x00005f00ff0477ac */ /* 0x000e660008000800 */
[----:B------:R4:W2:Y:S01]  /*0100*/  LDC.64 R14, c[0x4][R0] ;  /* 0x01000000000e7b82 */ /* 0x0008a20000000a00 */
[----:B------:R-:W5:Y:S01]  /*0110*/  LDCU UR5, c[0x0][0x2fc] ;  /* 0x00005f80ff0577ac */ /* 0x000f620008000800 */
[----:B0-----:R-:W-:Y:S01]  /*0120*/  IMAD.U32 R4, RZ, RZ, UR6 ;  /* 0x00000006ff047e24 */ /* 0x001fe2000f8e00ff */
[----:B------:R-:W-:-:S02]  /*0130*/  MOV R5, UR7 ;  /* 0x0000000700057c02 */ /* 0x000fc40008000f00 */
[----:B-1----:R-:W-:-:S04]  /*0140*/  IADD3 R6, P0, PT, R1, UR4, RZ ;  /* 0x0000000401067c10 */ /* 0x002fc8000ff1e0ff */
[----:B-----5:R-:W-:Y:S01]  /*0150*/  IADD3.X R7, PT, PT, RZ, UR5, RZ, P0, !PT ;  /* 0x00000005ff077c10 */ /* 0x020fe200087fe4ff */
[----:B--2---:R4:W-:Y:S04]  /*0160*/  STL [R1+0x8], R12 ;  /* 0x0000080c01007387 */ /* 0x0049e80000100800 */
[----:B---3--:R4:W-:Y:S04]  /*0170*/  STL.64 [R1], R8 ;  /* 0x0000000801007387 */ /* 0x0089e80000100a00 */
[----:B------:R-:W-:-:S07]  /*0180*/  LEPC R20, `(.L_x_0) ;  /* 0x000000001014794e */ /* 0x000fce0000000000 */
[----:B----4-:R-:W-:Y:S05]  /*0190*/  CALL.ABS.NOINC R14 ;  /* 0x000000000e007343 */ /* 0x010fea0003c00000 */
.L_x_0:
[----:B------:R-:W-:Y:S05]  /*01a0*/  EXIT ;  /* 0x000000000000794d */ /* 0x000fea0003800000 */
.L_x_1:
[----:B------:R-:W-:-:S00]  /*01b0*/  BRA `(.L_x_1) ;  /* 0xfffffffc00fc7947 */ /* 0x000fc0000383ffff */
[----:B------:R-:W-:-:S00]  /*01c0*/  NOP ;  /* 0x0000000000007918 */ /* 0x000fc00000000000 */
        /* <DEDUP_REMOVED lines=11> */
.L_x_3:


//--------------------- .text._Z10device_addPiS_S_ --------------------------
	.section	.text._Z10device_addPiS_S_,"ax",@progbits
	.align	128
        .global         _Z10device_addPiS_S_
        .type           _Z10device_addPiS_S_,@function
        .size           _Z10device_addPiS_S_,(.L_x_4 - _Z10device_addPiS_S_)
        .other          _Z10device_addPiS_S_,@"STO_CUDA_ENTRY STV_DEFAULT"
_Z10device_addPiS_S_:
.text._Z10device_addPiS_S_:
[----:B------:R-:W-:Y:S01]  /*0000*/  LDC R1, c[0x0][0x37c] ;  /* 0x0000df00ff017b82 */ /* 0x000fe20000000800 */
[----:B------:R-:W0:Y:S07]  /*0010*/  S2R R9, SR_TID.X ;  /* 0x0000000000097919 */ /* 0x000e2e0000002100 */
[----:B------:R-:W0:Y:S01]  /*0020*/  LDC.64 R2, c[0x0][0x380] ;  /* 0x0000e000ff027b82 */ /* 0x000e220000000a00 */
[----:B------:R-:W1:Y:S07]  /*0030*/  LDCU.64 UR4, c[0x0][0x358] ;  /* 0x00006b00ff0477ac */ /* 0x000e6e0008000a00 */
[----:B------:R-:W2:Y:S08]  /*0040*/  LDC.64 R4, c[0x0][0x388] ;  /* 0x0000e200ff047b82 */ /* 0x000eb00000000a00 */
[----:B------:R-:W3:Y:S01]  /*0050*/  LDC.64 R6, c[0x0][0x390] ;  /* 0x0000e400ff067b82 */ /* 0x000ee20000000a00 */
[----:B0-----:R-:W-:-:S04]  /*0060*/  IMAD.WIDE.U32 R2, R9, 0x4, R2 ;  /* 0x0000000409027825 */ /* 0x001fc800078e0002 */
[C---:B--2---:R-:W-:Y:S02]  /*0070*/  IMAD.WIDE.U32 R4, R9.reuse, 0x4, R4 ;  /* 0x0000000409047825 */ /* 0x044fe400078e0004 */
[----:B-1----:R-:W2:Y:S04]  /*0080*/  LDG.E R2, desc[UR4][R2.64] ;  /* 0x0000000402027981 */ /* 0x002ea8000c1e1900 */
[----:B------:R-:W2:Y:S01]  /*0090*/  LDG.E R5, desc[UR4][R4.64] ;  /* 0x0000000404057981 */ /* 0x000ea2000c1e1900 */
[----:B---3--:R-:W-:Y:S01]  /*00a0*/  IMAD.WIDE.U32 R6, R9, 0x4, R6 ;  /* 0x0000000409067825 */ /* 0x008fe200078e0006 */
[----:B--2---:R-:W-:-:S05]  /*00b0*/  IADD3 R9, PT, PT, R2, R5, RZ ;  /* 0x0000000502097210 */ /* 0x004fca0007ffe0ff */
[----:B------:R-:W-:Y:S01]  /*00c0*/  STG.E desc[UR4][R6.64], R9 ;  /* 0x0000000906007986 */ /* 0x000fe2000c101904 */
[----:B------:R-:W-:Y:S05]  /*00d0*/  EXIT ;  /* 0x000000000000794d */ /* 0x000fea0003800000 */
.L_x_2:
        /* <DEDUP_REMOVED lines=10> */
.L_x_4:


//--------------------- .nv.global.init           --------------------------
	.section	.nv.global.init,"aw",@progbits
.nv.global.init:
	.type		$str,@object
	.size		$str,(.L_0 - $str)
$str:
        /*0000*/ 	.byte	0x0a, 0x20, 0x25, 0x64, 0x20, 0x2b, 0x20, 0x25, 0x64, 0x20, 0x3d, 0x20, 0x25, 0x64, 0x00
.L_0:


//--------------------- .nv.shared.reserved.0     --------------------------
	.section	.nv.shared.reserved.0,"aw",@nobits
	.weak		__nv_reservedSMEM_offset_0_alias
	.size		__nv_reservedSMEM_offset_0_alias, 0, 64
	.other		__nv_reservedSMEM_offset_0_alias,@"STO_CUDA_RESERVED_SHARED STV_DEFAULT"
__nv_reservedSMEM_offset_0_alias:
	.zero		0
	.zero		64


//--------------------- .nv.constant0._Z19device_print_outputPiS_S_ --------------------------
	.section	.nv.constant0._Z19device_print_outputPiS_S_,"a",@progbits
	.sectionflags	@""
	.align	4
.nv.constant0._Z19device_print_outputPiS_S_:
	.zero		920


//--------------------- .nv.constant0._Z10device_addPiS_S_ --------------------------
	.section	.nv.constant0._Z10device_addPiS_S_,"a",@progbits
	.sectionflags	@""
	.align	4
.nv.constant0._Z10device_addPiS_S_:
	.zero		920


//--------------------- SYMBOLS --------------------------

	.type		.nv.reservedSmem.offset0,@object
	.size		.nv.reservedSmem.offset0,0x4
	.type		vprintf,@function
